//
// Generated by NVIDIA NVVM Compiler
//
// Compiler Build ID: CL-36424714
// Cuda compilation tools, release 13.0, V13.0.88
// Based on NVVM 20.0.0
//

.version 9.0
.target sm_100
.address_size 64

	// .globl	_Z9reduceSumPiS_ii
.extern .shared .align 16 .b8 sdata[];

.visible .entry _Z9reduceSumPiS_ii(
	.param .u64 .ptr .align 1 _Z9reduceSumPiS_ii_param_0,
	.param .u64 .ptr .align 1 _Z9reduceSumPiS_ii_param_1,
	.param .u32 _Z9reduceSumPiS_ii_param_2,
	.param .u32 _Z9reduceSumPiS_ii_param_3
)
{
	.reg .pred 	%p<6>;
	.reg .b32 	%r<28>;
	.reg .b32 	%f<5>;
	.reg .b64 	%rd<11>;

	ld.param.u64 	%rd1, [_Z9reduceSumPiS_ii_param_0];
	ld.param.u64 	%rd2, [_Z9reduceSumPiS_ii_param_1];
	ld.param.u32 	%r8, [_Z9reduceSumPiS_ii_param_2];
	mov.u32 	%r1, %tid.x;
	mov.u32 	%r2, %ctaid.x;
	mov.u32 	%r27, %ntid.x;
	mul.lo.s32 	%r9, %r27, %r2;
	shl.b32 	%r10, %r9, 1;
	add.s32 	%r4, %r10, %r1;
	shr.u32 	%r11, %r8, 31;
	add.s32 	%r12, %r8, %r11;
	shr.s32 	%r13, %r12, 1;
	setp.ge.s32 	%p1, %r4, %r13;
	mov.f32 	%f4, 0f00000000;
	@%p1 bra 	$L__BB0_2;
	cvta.to.global.u64 	%rd3, %rd1;
	mul.wide.s32 	%rd4, %r4, 4;
	add.s64 	%rd5, %rd3, %rd4;
	ld.global.u32 	%r14, [%rd5];
	add.s32 	%r15, %r4, %r27;
	mul.wide.u32 	%rd6, %r15, 4;
	add.s64 	%rd7, %rd3, %rd6;
	ld.global.u32 	%r16, [%rd7];
	add.s32 	%r17, %r16, %r14;
	cvt.rn.f32.s32 	%f4, %r17;
$L__BB0_2:
	cvt.rzi.s32.f32 	%r18, %f4;
	shl.b32 	%r19, %r1, 2;
	mov.u32 	%r20, sdata;
	add.s32 	%r5, %r20, %r19;
	st.shared.u32 	[%r5], %r18;
	bar.sync 	0;
	setp.lt.u32 	%p2, %r27, 2;
	@%p2 bra 	$L__BB0_6;
$L__BB0_3:
	shr.u32 	%r7, %r27, 1;
	setp.ge.u32 	%p3, %r1, %r7;
	@%p3 bra 	$L__BB0_5;
	shl.b32 	%r21, %r7, 2;
	add.s32 	%r22, %r5, %r21;
	ld.shared.u32 	%r23, [%r22];
	ld.shared.u32 	%r24, [%r5];
	add.s32 	%r25, %r24, %r23;
	st.shared.u32 	[%r5], %r25;
$L__BB0_5:
	bar.sync 	0;
	setp.gt.u32 	%p4, %r27, 3;
	mov.u32 	%r27, %r7;
	@%p4 bra 	$L__BB0_3;
$L__BB0_6:
	setp.ne.s32 	%p5, %r1, 0;
	@%p5 bra 	$L__BB0_8;
	ld.shared.u32 	%r26, [sdata];
	cvta.to.global.u64 	%rd8, %rd2;
	mul.wide.u32 	%rd9, %r2, 4;
	add.s64 	%rd10, %rd8, %rd9;
	st.global.u32 	[%rd10], %r26;
$L__BB0_8:
	ret;

}


// ===== COMPILED SASS (sm_100) =====

	.target	sm_100

	.elftype	@"ET_EXEC"


//--------------------- .note.nv.tkinfo           --------------------------
	.section	.note.nv.tkinfo,"",@"SHT_NOTE"
	.sectionflags	@"SHF_NOTE_NV_TKINFO"
	.tkinfo
        /*0018*/ 	.word	0x00000002
        /*0030*/ 	.string	""
        /*0030*/ 	.string	"ptxas"
        /*0030*/ 	.string	"Cuda compilation tools, release 13.0, V13.0.88"
        /*0030*/ 	.string	"Build cuda_13.0.r13.0/compiler.36424714_0"
        /*0030*/ 	.string	"-arch sm_100 -m 64 "



//--------------------- .note.nv.cuinfo           --------------------------
	.section	.note.nv.cuinfo,"",@"SHT_NOTE"
	.sectionflags	@"SHF_NOTE_NV_CUINFO"
        /*0018*/ 	.short	0x0002
        /*001a*/ 	.short	0x0064
        /*001c*/ 	.short	0x0082
	.zero		2


//--------------------- .nv.info                  --------------------------
	.section	.nv.info,"",@"SHT_CUDA_INFO"
	.align	4


	//----- nvinfo : EIATTR_REGCOUNT
	.align		4
        /*0000*/ 	.byte	0x04, 0x2f
        /*0002*/ 	.short	(.L_1 - .L_0)
	.align		4
.L_0:
        /*0004*/ 	.word	index@(_Z9reduceSumPiS_ii)
        /*0008*/ 	.word	0x0000000e


	//----- nvinfo : EIATTR_FRAME_SIZE
	.align		4
.L_1:
        /*000c*/ 	.byte	0x04, 0x11
        /*000e*/ 	.short	(.L_3 - .L_2)
	.align		4
.L_2:
        /*0010*/ 	.word	index@(_Z9reduceSumPiS_ii)
        /*0014*/ 	.word	0x00000000


	//----- nvinfo : EIATTR_MIN_STACK_SIZE
	.align		4
.L_3:
        /*0018*/ 	.byte	0x04, 0x12
        /*001a*/ 	.short	(.L_5 - .L_4)
	.align		4
.L_4:
        /*001c*/ 	.word	index@(_Z9reduceSumPiS_ii)
        /*0020*/ 	.word	0x00000000
.L_5:


//--------------------- .nv.compat                --------------------------
	.section	.nv.compat,"",@"SHT_CUDA_COMPAT_INFO"
	.align	4
        /*0000*/ 	.byte	0x02, 0x09, 0x00, 0x00, 0x02, 0x02, 0x01, 0x00, 0x02, 0x05, 0x05, 0x00, 0x03, 0x07, 0x01, 0x01
        /*0010*/ 	.byte	0x02, 0x03, 0x00, 0x00, 0x02, 0x06, 0x01, 0x00, 0x04, 0x0b, 0x08, 0x00, 0x09, 0x00, 0x00, 0x00
        /*0020*/ 	.byte	0x00, 0x00, 0x00, 0x00


//--------------------- .nv.info._Z9reduceSumPiS_ii --------------------------
	.section	.nv.info._Z9reduceSumPiS_ii,"",@"SHT_CUDA_INFO"
	.sectionflags	@""
	.align	4


	//----- nvinfo : EIATTR_CUDA_API_VERSION
	.align		4
        /*0000*/ 	.byte	0x04, 0x37
        /*0002*/ 	.short	(.L_7 - .L_6)
.L_6:
        /*0004*/ 	.word	0x00000082


	//----- nvinfo : EIATTR_KPARAM_INFO
	.align		4
.L_7:
        /*0008*/ 	.byte	0x04, 0x17
        /*000a*/ 	.short	(.L_9 - .L_8)
.L_8:
        /*000c*/ 	.word	0x00000000
        /*0010*/ 	.short	0x0003
        /*0012*/ 	.short	0x0014
        /*0014*/ 	.byte	0x00, 0xf0, 0x11, 0x00


	//----- nvinfo : EIATTR_KPARAM_INFO
	.align		4
.L_9:
        /*0018*/ 	.byte	0x04, 0x17
        /*001a*/ 	.short	(.L_11 - .L_10)
.L_10:
        /*001c*/ 	.word	0x00000000
        /*0020*/ 	.short	0x0002
        /*0022*/ 	.short	0x0010
        /*0024*/ 	.byte	0x00, 0xf0, 0x11, 0x00


	//----- nvinfo : EIATTR_KPARAM_INFO
	.align		4
.L_11:
        /*0028*/ 	.byte	0x04, 0x17
        /*002a*/ 	.short	(.L_13 - .L_12)
.L_12:
        /*002c*/ 	.word	0x00000000
        /*0030*/ 	.short	0x0001
        /*0032*/ 	.short	0x0008
        /*0034*/ 	.byte	0x00, 0xf5, 0x21, 0x00


	//----- nvinfo : EIATTR_KPARAM_INFO
	.align		4
.L_13:
        /*0038*/ 	.byte	0x04, 0x17
        /*003a*/ 	.short	(.L_15 - .L_14)
.L_14:
        /*003c*/ 	.word	0x00000000
        /*0040*/ 	.short	0x0000
        /*0042*/ 	.short	0x0000
        /*0044*/ 	.byte	0x00, 0xf5, 0x21, 0x00


	//----- nvinfo : EIATTR_SPARSE_MMA_MASK
	.align		4
.L_15:
        /*0048*/ 	.byte	0x03, 0x50
        /*004a*/ 	.short	0x0000


	//----- nvinfo : EIATTR_MAXREG_COUNT
	.align		4
        /*004c*/ 	.byte	0x03, 0x1b
        /*004e*/ 	.short	0x00ff


	//----- nvinfo : EIATTR_NUM_BARRIERS
	.align		4
        /*0050*/ 	.byte	0x02, 0x4c
        /*0052*/ 	.byte	0x01
	.zero		1


	//----- nvinfo : EIATTR_MERCURY_ISA_VERSION
	.align		4
        /*0054*/ 	.byte	0x03, 0x5f
        /*0056*/ 	.short	0x0101


	//----- nvinfo : EIATTR_VRC_CTA_INIT_COUNT
	.align		4
        /*0058*/ 	.byte	0x02, 0x4a
	.zero		1
	.zero		1


	//----- nvinfo : EIATTR_EXIT_INSTR_OFFSETS
	.align		4
        /*005c*/ 	.byte	0x04, 0x1c
        /*005e*/ 	.short	(.L_17 - .L_16)


	//   ....[0]....
.L_16:
        /*0060*/ 	.word	0x000002a0


	//   ....[1]....
        /*0064*/ 	.word	0x00000320


	//----- nvinfo : EIATTR_CBANK_PARAM_SIZE
	.align		4
.L_17:
        /*0068*/ 	.byte	0x03, 0x19
        /*006a*/ 	.short	0x0018


	//----- nvinfo : EIATTR_PARAM_CBANK
	.align		4
        /*006c*/ 	.byte	0x04, 0x0a
        /*006e*/ 	.short	(.L_19 - .L_18)
	.align		4
.L_18:
        /*0070*/ 	.word	index@(.nv.constant0._Z9reduceSumPiS_ii)
        /*0074*/ 	.short	0x0380
        /*0076*/ 	.short	0x0018


	//----- nvinfo : EIATTR_SW_WAR
	.align		4
.L_19:
        /*0078*/ 	.byte	0x04, 0x36
        /*007a*/ 	.short	(.L_21 - .L_20)
.L_20:
        /*007c*/ 	.word	0x00000008
.L_21:


//--------------------- .nv.callgraph             --------------------------
	.section	.nv.callgraph,"",@"SHT_CUDA_CALLGRAPH"
	.align	4
	.sectionentsize	8
	.align		4
        /*0000*/ 	.word	0x00000000
	.align		4
        /*0004*/ 	.word	0xffffffff
	.align		4
        /*0008*/ 	.word	0x00000000
	.align		4
        /*000c*/ 	.word	0xfffffffe
	.align		4
        /*0010*/ 	.word	0x00000000
	.align		4
        /*0014*/ 	.word	0xfffffffd
	.align		4
        /*0018*/ 	.word	0x00000000
	.align		4
        /*001c*/ 	.word	0xfffffffc


//--------------------- .text._Z9reduceSumPiS_ii  --------------------------
	.section	.text._Z9reduceSumPiS_ii,"ax",@progbits
	.align	128
        .global         _Z9reduceSumPiS_ii
        .type           _Z9reduceSumPiS_ii,@function
        .size           _Z9reduceSumPiS_ii,(.L_x_3 - _Z9reduceSumPiS_ii)
        .other          _Z9reduceSumPiS_ii,@"STO_CUDA_ENTRY STV_DEFAULT"
_Z9reduceSumPiS_ii:
.text._Z9reduceSumPiS_ii:
[----:B------:R-:W-:Y:S01]  /*0000*/  LDC R1, c[0x0][0x37c] ;  /* 0x0000df00ff017b82 */ /* 0x000fe20000000800 */
[----:B------:R-:W0:Y:S01]  /*0010*/  S2R R11, SR_CTAID.X ;  /* 0x00000000000b7919 */ /* 0x000e220000002500 */
[----:B------:R-:W1:Y:S01]  /*0020*/  LDCU UR4, c[0x0][0x390] ;  /* 0x00007200ff0477ac */ /* 0x000e620008000800 */
[----:B------:R-:W2:Y:S01]  /*0030*/  S2R R9, SR_TID.X ;  /* 0x0000000000097919 */ /* 0x000ea20000002100 */
[----:B------:R-:W0:Y:S01]  /*0040*/  LDCU UR5, c[0x0][0x360] ;  /* 0x00006c00ff0577ac */ /* 0x000e220008000800 */
[----:B------:R-:W3:Y:S01]  /*0050*/  LDCU.64 UR6, c[0x0][0x358] ;  /* 0x00006b00ff0677ac */ /* 0x000ee20008000a00 */
[----:B-1----:R-:W-:-:S04]  /*0060*/  ULEA.HI UR4, UR4, UR4, URZ, 0x1 ;  /* 0x0000000404047291 */ /* 0x002fc8000f8f08ff */
[----:B------:R-:W-:Y:S01]  /*0070*/  USHF.R.S32.HI UR4, URZ, 0x1, UR4 ;  /* 0x00000001ff047899 */ /* 0x000fe20008011404 */
[----:B0-----:R-:W-:-:S04]  /*0080*/  IMAD R0, R11, UR5, RZ ;  /* 0x000000050b007c24 */ /* 0x001fc8000f8e02ff */
[----:B--2---:R-:W-:Y:S02]  /*0090*/  IMAD R3, R0, 0x2, R9 ;  /* 0x0000000200037824 */ /* 0x004fe400078e0209 */
[----:B------:R-:W-:-:S03]  /*00a0*/  IMAD.U32 R0, RZ, RZ, UR5 ;  /* 0x00000005ff007e24 */ /* 0x000fc6000f8e00ff */
[----:B------:R-:W-:-:S13]  /*00b0*/  ISETP.GE.AND P0, PT, R3, UR4, PT ;  /* 0x0000000403007c0c */ /* 0x000fda000bf06270 */
[----:B------:R-:W0:Y:S01]  /*00c0*/  @!P0 LDC.64 R4, c[0x0][0x380] ;  /* 0x0000e000ff048b82 */ /* 0x000e220000000a00 */
[C---:B------:R-:W-:Y:S01]  /*00d0*/  @!P0 IADD3 R7, PT, PT, R3.reuse, R0, RZ ;  /* 0x0000000003078210 */ /* 0x040fe20007ffe0ff */
[----:B0-----:R-:W-:-:S04]  /*00e0*/  @!P0 IMAD.WIDE R2, R3, 0x4, R4 ;  /* 0x0000000403028825 */ /* 0x001fc800078e0204 */
[----:B------:R-:W-:Y:S02]  /*00f0*/  @!P0 IMAD.WIDE.U32 R4, R7, 0x4, R4 ;  /* 0x0000000407048825 */ /* 0x000fe400078e0004 */
[----:B---3--:R0:W2:Y:S04]  /*0100*/  @!P0 LDG.E R2, desc[UR6][R2.64] ;  /* 0x0000000602028981 */ /* 0x0080a8000c1e1900 */
[----:B------:R-:W2:Y:S01]  /*0110*/  @!P0 LDG.E R5, desc[UR6][R4.64] ;  /* 0x0000000604058981 */ /* 0x000ea2000c1e1900 */
[----:B------:R-:W1:Y:S01]  /*0120*/  S2UR UR5, SR_CgaCtaId ;  /* 0x00000000000579c3 */ /* 0x000e620000008800 */
[----:B------:R-:W-:Y:S01]  /*0130*/  IMAD.MOV.U32 R6, RZ, RZ, RZ ;  /* 0x000000ffff067224 */ /* 0x000fe200078e00ff */
[----:B------:R-:W-:Y:S01]  /*0140*/  UMOV UR4, 0x400 ;  /* 0x0000040000047882 */ /* 0x000fe20000000000 */
[----:B------:R-:W-:Y:S01]  /*0150*/  ISETP.GE.U32.AND P1, PT, R0, 0x2, PT ;  /* 0x000000020000780c */ /* 0x000fe20003f26070 */
[----:B-1----:R-:W-:-:S06]  /*0160*/  ULEA UR4, UR5, UR4, 0x18 ;  /* 0x0000000405047291 */ /* 0x002fcc000f8ec0ff */
[----:B0-----:R-:W-:Y:S01]  /*0170*/  LEA R3, R9, UR4, 0x2 ;  /* 0x0000000409037c11 */ /* 0x001fe2000f8e10ff */
[----:B--2---:R-:W-:-:S05]  /*0180*/  @!P0 IMAD.IADD R7, R2, 0x1, R5 ;  /* 0x0000000102078824 */ /* 0x004fca00078e0205 */
[----:B------:R-:W-:Y:S02]  /*0190*/  @!P0 I2FP.F32.S32 R6, R7 ;  /* 0x0000000700068245 */ /* 0x000fe40000201400 */
[----:B------:R-:W-:-:S04]  /*01a0*/  ISETP.NE.AND P0, PT, R9, RZ, PT ;  /* 0x000000ff0900720c */ /* 0x000fc80003f05270 */
[----:B------:R-:W0:Y:S02]  /*01b0*/  F2I.TRUNC.NTZ R6, R6 ;  /* 0x0000000600067305 */ /* 0x000e24000020f100 */
[----:B0-----:R0:W-:Y:S01]  /*01c0*/  STS [R3], R6 ;  /* 0x0000000603007388 */ /* 0x0011e20000000800 */
[----:B------:R-:W-:Y:S06]  /*01d0*/  BAR.SYNC.DEFER_BLOCKING 0x0 ;  /* 0x0000000000007b1d */ /* 0x000fec0000010000 */
[----:B------:R-:W-:Y:S05]  /*01e0*/  @!P1 BRA `(.L_x_0) ;  /* 0x00000000002c9947 */ /* 0x000fea0003800000 */
.L_x_1:
[----:B0-----:R-:W-:-:S04]  /*01f0*/  SHF.R.U32.HI R6, RZ, 0x1, R0 ;  /* 0x00000001ff067819 */ /* 0x001fc80000011600 */
[----:B------:R-:W-:-:S13]  /*0200*/  ISETP.GE.U32.AND P1, PT, R9, R6, PT ;  /* 0x000000060900720c */ /* 0x000fda0003f26070 */
[----:B------:R-:W-:Y:S01]  /*0210*/  @!P1 LEA R2, R6, R3, 0x2 ;  /* 0x0000000306029211 */ /* 0x000fe200078e10ff */
[----:B------:R-:W-:Y:S05]  /*0220*/  @!P1 LDS R5, [R3] ;  /* 0x0000000003059984 */ /* 0x000fea0000000800 */
[----:B------:R-:W0:Y:S02]  /*0230*/  @!P1 LDS R2, [R2] ;  /* 0x0000000002029984 */ /* 0x000e240000000800 */
[----:B0-----:R-:W-:-:S05]  /*0240*/  @!P1 IMAD.IADD R4, R2, 0x1, R5 ;  /* 0x0000000102049824 */ /* 0x001fca00078e0205 */
[----:B------:R1:W-:Y:S01]  /*0250*/  @!P1 STS [R3], R4 ;  /* 0x0000000403009388 */ /* 0x0003e20000000800 */
[----:B------:R-:W-:Y:S01]  /*0260*/  BAR.SYNC.DEFER_BLOCKING 0x0 ;  /* 0x0000000000007b1d */ /* 0x000fe20000010000 */
[----:B------:R-:W-:Y:S02]  /*0270*/  ISETP.GT.U32.AND P1, PT, R0, 0x3, PT ;  /* 0x000000030000780c */ /* 0x000fe40003f24070 */
[----:B------:R-:W-:-:S11]  /*0280*/  MOV R0, R6 ;  /* 0x0000000600007202 */ /* 0x000fd60000000f00 */
[----:B-1----:R-:W-:Y:S05]  /*0290*/  @P1 BRA `(.L_x_1) ;  /* 0xfffffffc00d41947 */ /* 0x002fea000383ffff */
.L_x_0:
[----:B------:R-:W-:Y:S05]  /*02a0*/  @P0 EXIT ;  /* 0x000000000000094d */ /* 0x000fea0003800000 */
[----:B------:R-:W1:Y:S01]  /*02b0*/  S2UR UR5, SR_CgaCtaId ;  /* 0x00000000000579c3 */ /* 0x000e620000008800 */
[----:B------:R-:W-:-:S07]  /*02c0*/  UMOV UR4, 0x400 ;  /* 0x0000040000047882 */ /* 0x000fce0000000000 */
[----:B0-----:R-:W0:Y:S01]  /*02d0*/  LDC.64 R2, c[0x0][0x388] ;  /* 0x0000e200ff027b82 */ /* 0x001e220000000a00 */
[----:B-1----:R-:W-:Y:S01]  /*02e0*/  ULEA UR4, UR5, UR4, 0x18 ;  /* 0x0000000405047291 */ /* 0x002fe2000f8ec0ff */
[----:B0-----:R-:W-:-:S08]  /*02f0*/  IMAD.WIDE.U32 R2, R11, 0x4, R2 ;  /* 0x000000040b027825 */ /* 0x001fd000078e0002 */
[----:B------:R-:W0:Y:S04]  /*0300*/  LDS R5, [UR4] ;  /* 0x00000004ff057984 */ /* 0x000e280008000800 */
[----:B0-----:R-:W-:Y:S01]  /*0310*/  STG.E desc[UR6][R2.64], R5 ;  /* 0x0000000502007986 */ /* 0x001fe2000c101906 */
[----:B------:R-:W-:Y:S05]  /*0320*/  EXIT ;  /* 0x000000000000794d */ /* 0x000fea0003800000 */
.L_x_2:
[----:B------:R-:W-:-:S00]  /*0330*/  BRA `(.L_x_2) ;  /* 0xfffffffc00fc7947 */ /* 0x000fc0000383ffff */
[----:B------:R-:W-:-:S00]  /*0340*/  NOP ;  /* 0x0000000000007918 */ /* 0x000fc00000000000 */
        /* <DEDUP_REMOVED lines=11> */
.L_x_3:


//--------------------- .nv.shared._Z9reduceSumPiS_ii --------------------------
	.section	.nv.shared._Z9reduceSumPiS_ii,"aw",@nobits
	.sectionflags	@""
	.align	16
	.zero		1024


//--------------------- .nv.shared.reserved.0     --------------------------
	.section	.nv.shared.reserved.0,"aw",@nobits
	.weak		__nv_reservedSMEM_offset_0_alias
	.size		__nv_reservedSMEM_offset_0_alias, 0, 64
	.other		__nv_reservedSMEM_offset_0_alias,@"STO_CUDA_RESERVED_SHARED STV_DEFAULT"
__nv_reservedSMEM_offset_0_alias:
	.zero		0
	.zero		64


//--------------------- .nv.constant0._Z9reduceSumPiS_ii --------------------------
	.section	.nv.constant0._Z9reduceSumPiS_ii,"a",@progbits
	.sectionflags	@""
	.align	4
.nv.constant0._Z9reduceSumPiS_ii:
	.zero		920


//--------------------- SYMBOLS --------------------------

	.type		.nv.reservedSmem.offset0,@object
	.size		.nv.reservedSmem.offset0,0x4
	.type		.nv.reservedSmem.cap,@object
	.size		.nv.reservedSmem.cap,0x4
